//
// Generated by NVIDIA NVVM Compiler
//
// Compiler Build ID: CL-36424714
// Cuda compilation tools, release 13.0, V13.0.88
// Based on NVVM 20.0.0
//

.version 9.0
.target sm_100
.address_size 64

	// .globl	_Z10partialSumPfS_i
// _ZZ10partialSumPfS_iE10partialSum has been demoted

.visible .entry _Z10partialSumPfS_i(
	.param .u64 .ptr .align 1 _Z10partialSumPfS_i_param_0,
	.param .u64 .ptr .align 1 _Z10partialSumPfS_i_param_1,
	.param .u32 _Z10partialSumPfS_i_param_2
)
{
	.reg .pred 	%p<7>;
	.reg .b32 	%r<12>;
	.reg .b32 	%f<16>;
	.reg .b64 	%rd<11>;
	// demoted variable
	.shared .align 4 .b8 _ZZ10partialSumPfS_iE10partialSum[64];
	ld.param.u64 	%rd3, [_Z10partialSumPfS_i_param_0];
	ld.param.u64 	%rd2, [_Z10partialSumPfS_i_param_1];
	ld.param.u32 	%r6, [_Z10partialSumPfS_i_param_2];
	cvta.to.global.u64 	%rd1, %rd3;
	mov.u32 	%r1, %tid.x;
	mov.u32 	%r2, %ctaid.x;
	shl.b32 	%r7, %r2, 4;
	add.s32 	%r3, %r7, %r1;
	setp.ge.u32 	%p1, %r3, %r6;
	shl.b32 	%r8, %r1, 2;
	mov.u32 	%r9, _ZZ10partialSumPfS_iE10partialSum;
	add.s32 	%r4, %r9, %r8;
	@%p1 bra 	$L__BB0_2;
	mul.wide.u32 	%rd4, %r3, 4;
	add.s64 	%rd5, %rd1, %rd4;
	ld.global.f32 	%f1, [%rd5];
	st.shared.f32 	[%r4], %f1;
	bra.uni 	$L__BB0_3;
$L__BB0_2:
	mov.b32 	%r10, 0;
	st.shared.u32 	[%r4], %r10;
$L__BB0_3:
	add.s32 	%r5, %r3, 8;
	setp.ge.u32 	%p2, %r5, %r6;
	@%p2 bra 	$L__BB0_5;
	mul.wide.u32 	%rd6, %r5, 4;
	add.s64 	%rd7, %rd1, %rd6;
	ld.global.f32 	%f2, [%rd7];
	st.shared.f32 	[%r4+32], %f2;
	bra.uni 	$L__BB0_6;
$L__BB0_5:
	mov.b32 	%r11, 0;
	st.shared.u32 	[%r4+32], %r11;
$L__BB0_6:
	bar.sync 	0;
	setp.gt.u32 	%p3, %r1, 7;
	@%p3 bra 	$L__BB0_8;
	ld.shared.f32 	%f3, [%r4+32];
	ld.shared.f32 	%f4, [%r4];
	add.f32 	%f5, %f3, %f4;
	st.shared.f32 	[%r4], %f5;
$L__BB0_8:
	bar.sync 	0;
	setp.gt.u32 	%p4, %r1, 3;
	@%p4 bra 	$L__BB0_10;
	ld.shared.f32 	%f6, [%r4+16];
	ld.shared.f32 	%f7, [%r4];
	add.f32 	%f8, %f6, %f7;
	st.shared.f32 	[%r4], %f8;
$L__BB0_10:
	bar.sync 	0;
	setp.gt.u32 	%p5, %r1, 1;
	@%p5 bra 	$L__BB0_12;
	ld.shared.f32 	%f9, [%r4+8];
	ld.shared.f32 	%f10, [%r4];
	add.f32 	%f11, %f9, %f10;
	st.shared.f32 	[%r4], %f11;
$L__BB0_12:
	bar.sync 	0;
	setp.ne.s32 	%p6, %r1, 0;
	@%p6 bra 	$L__BB0_14;
	ld.shared.f32 	%f12, [_ZZ10partialSumPfS_iE10partialSum+4];
	ld.shared.f32 	%f13, [%r4];
	add.f32 	%f14, %f12, %f13;
	st.shared.f32 	[%r4], %f14;
	ld.shared.f32 	%f15, [_ZZ10partialSumPfS_iE10partialSum];
	cvta.to.global.u64 	%rd8, %rd2;
	mul.wide.u32 	%rd9, %r2, 4;
	add.s64 	%rd10, %rd8, %rd9;
	st.global.f32 	[%rd10], %f15;
$L__BB0_14:
	ret;

}


// ===== COMPILED SASS (sm_100) =====

	.target	sm_100

	.elftype	@"ET_EXEC"


//--------------------- .note.nv.tkinfo           --------------------------
	.section	.note.nv.tkinfo,"",@"SHT_NOTE"
	.sectionflags	@"SHF_NOTE_NV_TKINFO"
	.tkinfo
        /*0018*/ 	.word	0x00000002
        /*0030*/ 	.string	""
        /*0030*/ 	.string	"ptxas"
        /*0030*/ 	.string	"Cuda compilation tools, release 13.0, V13.0.88"
        /*0030*/ 	.string	"Build cuda_13.0.r13.0/compiler.36424714_0"
        /*0030*/ 	.string	"-arch sm_100 -m 64 "



//--------------------- .note.nv.cuinfo           --------------------------
	.section	.note.nv.cuinfo,"",@"SHT_NOTE"
	.sectionflags	@"SHF_NOTE_NV_CUINFO"
        /*0018*/ 	.short	0x0002
        /*001a*/ 	.short	0x0064
        /*001c*/ 	.short	0x0082
	.zero		2


//--------------------- .nv.info                  --------------------------
	.section	.nv.info,"",@"SHT_CUDA_INFO"
	.align	4


	//----- nvinfo : EIATTR_REGCOUNT
	.align		4
        /*0000*/ 	.byte	0x04, 0x2f
        /*0002*/ 	.short	(.L_1 - .L_0)
	.align		4
.L_0:
        /*0004*/ 	.word	index@(_Z10partialSumPfS_i)
        /*0008*/ 	.word	0x0000000c


	//----- nvinfo : EIATTR_FRAME_SIZE
	.align		4
.L_1:
        /*000c*/ 	.byte	0x04, 0x11
        /*000e*/ 	.short	(.L_3 - .L_2)
	.align		4
.L_2:
        /*0010*/ 	.word	index@(_Z10partialSumPfS_i)
        /*0014*/ 	.word	0x00000000


	//----- nvinfo : EIATTR_MIN_STACK_SIZE
	.align		4
.L_3:
        /*0018*/ 	.byte	0x04, 0x12
        /*001a*/ 	.short	(.L_5 - .L_4)
	.align		4
.L_4:
        /*001c*/ 	.word	index@(_Z10partialSumPfS_i)
        /*0020*/ 	.word	0x00000000
.L_5:


//--------------------- .nv.compat                --------------------------
	.section	.nv.compat,"",@"SHT_CUDA_COMPAT_INFO"
	.align	4
        /*0000*/ 	.byte	0x02, 0x09, 0x00, 0x00, 0x02, 0x02, 0x01, 0x00, 0x02, 0x05, 0x05, 0x00, 0x03, 0x07, 0x01, 0x01
        /*0010*/ 	.byte	0x02, 0x03, 0x00, 0x00, 0x02, 0x06, 0x01, 0x00, 0x04, 0x0b, 0x08, 0x00, 0x09, 0x00, 0x00, 0x00
        /*0020*/ 	.byte	0x00, 0x00, 0x00, 0x00


//--------------------- .nv.info._Z10partialSumPfS_i --------------------------
	.section	.nv.info._Z10partialSumPfS_i,"",@"SHT_CUDA_INFO"
	.sectionflags	@""
	.align	4


	//----- nvinfo : EIATTR_CUDA_API_VERSION
	.align		4
        /*0000*/ 	.byte	0x04, 0x37
        /*0002*/ 	.short	(.L_7 - .L_6)
.L_6:
        /*0004*/ 	.word	0x00000082


	//----- nvinfo : EIATTR_KPARAM_INFO
	.align		4
.L_7:
        /*0008*/ 	.byte	0x04, 0x17
        /*000a*/ 	.short	(.L_9 - .L_8)
.L_8:
        /*000c*/ 	.word	0x00000000
        /*0010*/ 	.short	0x0002
        /*0012*/ 	.short	0x0010
        /*0014*/ 	.byte	0x00, 0xf0, 0x11, 0x00


	//----- nvinfo : EIATTR_KPARAM_INFO
	.align		4
.L_9:
        /*0018*/ 	.byte	0x04, 0x17
        /*001a*/ 	.short	(.L_11 - .L_10)
.L_10:
        /*001c*/ 	.word	0x00000000
        /*0020*/ 	.short	0x0001
        /*0022*/ 	.short	0x0008
        /*0024*/ 	.byte	0x00, 0xf5, 0x21, 0x00


	//----- nvinfo : EIATTR_KPARAM_INFO
	.align		4
.L_11:
        /*0028*/ 	.byte	0x04, 0x17
        /*002a*/ 	.short	(.L_13 - .L_12)
.L_12:
        /*002c*/ 	.word	0x00000000
        /*0030*/ 	.short	0x0000
        /*0032*/ 	.short	0x0000
        /*0034*/ 	.byte	0x00, 0xf5, 0x21, 0x00


	//----- nvinfo : EIATTR_SPARSE_MMA_MASK
	.align		4
.L_13:
        /*0038*/ 	.byte	0x03, 0x50
        /*003a*/ 	.short	0x0000


	//----- nvinfo : EIATTR_MAXREG_COUNT
	.align		4
        /*003c*/ 	.byte	0x03, 0x1b
        /*003e*/ 	.short	0x00ff


	//----- nvinfo : EIATTR_NUM_BARRIERS
	.align		4
        /*0040*/ 	.byte	0x02, 0x4c
        /*0042*/ 	.byte	0x01
	.zero		1


	//----- nvinfo : EIATTR_MERCURY_ISA_VERSION
	.align		4
        /*0044*/ 	.byte	0x03, 0x5f
        /*0046*/ 	.short	0x0101


	//----- nvinfo : EIATTR_VRC_CTA_INIT_COUNT
	.align		4
        /*0048*/ 	.byte	0x02, 0x4a
	.zero		1
	.zero		1


	//----- nvinfo : EIATTR_EXIT_INSTR_OFFSETS
	.align		4
        /*004c*/ 	.byte	0x04, 0x1c
        /*004e*/ 	.short	(.L_15 - .L_14)


	//   ....[0]....
.L_14:
        /*0050*/ 	.word	0x000002f0


	//   ....[1]....
        /*0054*/ 	.word	0x00000380


	//----- nvinfo : EIATTR_CRS_STACK_SIZE
	.align		4
.L_15:
        /*0058*/ 	.byte	0x04, 0x1e
        /*005a*/ 	.short	(.L_17 - .L_16)
.L_16:
        /*005c*/ 	.word	0x00000000


	//----- nvinfo : EIATTR_CBANK_PARAM_SIZE
	.align		4
.L_17:
        /*0060*/ 	.byte	0x03, 0x19
        /*0062*/ 	.short	0x0014


	//----- nvinfo : EIATTR_PARAM_CBANK
	.align		4
        /*0064*/ 	.byte	0x04, 0x0a
        /*0066*/ 	.short	(.L_19 - .L_18)
	.align		4
.L_18:
        /*0068*/ 	.word	index@(.nv.constant0._Z10partialSumPfS_i)
        /*006c*/ 	.short	0x0380
        /*006e*/ 	.short	0x0014


	//----- nvinfo : EIATTR_SW_WAR
	.align		4
.L_19:
        /*0070*/ 	.byte	0x04, 0x36
        /*0072*/ 	.short	(.L_21 - .L_20)
.L_20:
        /*0074*/ 	.word	0x00000008
.L_21:


//--------------------- .nv.callgraph             --------------------------
	.section	.nv.callgraph,"",@"SHT_CUDA_CALLGRAPH"
	.align	4
	.sectionentsize	8
	.align		4
        /*0000*/ 	.word	0x00000000
	.align		4
        /*0004*/ 	.word	0xffffffff
	.align		4
        /*0008*/ 	.word	0x00000000
	.align		4
        /*000c*/ 	.word	0xfffffffe
	.align		4
        /*0010*/ 	.word	0x00000000
	.align		4
        /*0014*/ 	.word	0xfffffffd
	.align		4
        /*0018*/ 	.word	0x00000000
	.align		4
        /*001c*/ 	.word	0xfffffffc


//--------------------- .text._Z10partialSumPfS_i --------------------------
	.section	.text._Z10partialSumPfS_i,"ax",@progbits
	.align	128
        .global         _Z10partialSumPfS_i
        .type           _Z10partialSumPfS_i,@function
        .size           _Z10partialSumPfS_i,(.L_x_4 - _Z10partialSumPfS_i)
        .other          _Z10partialSumPfS_i,@"STO_CUDA_ENTRY STV_DEFAULT"
_Z10partialSumPfS_i:
.text._Z10partialSumPfS_i:
[----:B------:R-:W-:Y:S01]  /*0000*/  LDC R1, c[0x0][0x37c] ;  /* 0x0000df00ff017b82 */ /* 0x000fe20000000800 */
[----:B------:R-:W0:Y:S01]  /*0010*/  S2R R9, SR_TID.X ;  /* 0x0000000000097919 */ /* 0x000e220000002100 */
[----:B------:R-:W1:Y:S01]  /*0020*/  LDCU UR8, c[0x0][0x390] ;  /* 0x00007200ff0877ac */ /* 0x000e620008000800 */
[----:B------:R-:W0:Y:S01]  /*0030*/  S2R R0, SR_CTAID.X ;  /* 0x0000000000007919 */ /* 0x000e220000002500 */
[----:B------:R-:W2:Y:S01]  /*0040*/  LDCU.64 UR6, c[0x0][0x358] ;  /* 0x00006b00ff0677ac */ /* 0x000ea20008000a00 */
[----:B0-----:R-:W-:-:S04]  /*0050*/  LEA R5, R0, R9, 0x4 ;  /* 0x0000000900057211 */ /* 0x001fc800078e20ff */
[----:B-1----:R-:W-:-:S13]  /*0060*/  ISETP.GE.U32.AND P0, PT, R5, UR8, PT ;  /* 0x0000000805007c0c */ /* 0x002fda000bf06070 */
[----:B------:R-:W0:Y:S02]  /*0070*/  @!P0 LDC.64 R2, c[0x0][0x380] ;  /* 0x0000e000ff028b82 */ /* 0x000e240000000a00 */
[----:B0-----:R-:W-:-:S06]  /*0080*/  @!P0 IMAD.WIDE.U32 R2, R5, 0x4, R2 ;  /* 0x0000000405028825 */ /* 0x001fcc00078e0002 */
[----:B--2---:R-:W2:Y:S01]  /*0090*/  @!P0 LDG.E R3, desc[UR6][R2.64] ;  /* 0x0000000602038981 */ /* 0x004ea2000c1e1900 */
[----:B------:R-:W0:Y:S01]  /*00a0*/  S2UR UR5, SR_CgaCtaId ;  /* 0x00000000000579c3 */ /* 0x000e220000008800 */
[----:B------:R-:W-:Y:S01]  /*00b0*/  UMOV UR4, 0x400 ;  /* 0x0000040000047882 */ /* 0x000fe20000000000 */
[----:B------:R-:W-:Y:S01]  /*00c0*/  IADD3 R5, PT, PT, R5, 0x8, RZ ;  /* 0x0000000805057810 */ /* 0x000fe20007ffe0ff */
[----:B------:R-:W-:Y:S01]  /*00d0*/  BSSY.RECONVERGENT B0, `(.L_x_0) ;  /* 0x000000d000007945 */ /* 0x000fe20003800200 */
[----:B0-----:R-:W-:-:S06]  /*00e0*/  ULEA UR4, UR5, UR4, 0x18 ;  /* 0x0000000405047291 */ /* 0x001fcc000f8ec0ff */
[----:B------:R-:W-:-:S05]  /*00f0*/  LEA R4, R9, UR4, 0x2 ;  /* 0x0000000409047c11 */ /* 0x000fca000f8e10ff */
[----:B--2---:R0:W-:Y:S04]  /*0100*/  @!P0 STS [R4], R3 ;  /* 0x0000000304008388 */ /* 0x0041e80000000800 */
[----:B------:R0:W-:Y:S01]  /*0110*/  @P0 STS [R4], RZ ;  /* 0x000000ff04000388 */ /* 0x0001e20000000800 */
[----:B------:R-:W-:-:S13]  /*0120*/  ISETP.GE.U32.AND P0, PT, R5, UR8, PT ;  /* 0x0000000805007c0c */ /* 0x000fda000bf06070 */
[----:B0-----:R-:W-:Y:S05]  /*0130*/  @P0 BRA `(.L_x_1) ;  /* 0x0000000000140947 */ /* 0x001fea0003800000 */
[----:B------:R-:W0:Y:S02]  /*0140*/  LDC.64 R2, c[0x0][0x380] ;  /* 0x0000e000ff027b82 */ /* 0x000e240000000a00 */
[----:B0-----:R-:W-:-:S06]  /*0150*/  IMAD.WIDE.U32 R2, R5, 0x4, R2 ;  /* 0x0000000405027825 */ /* 0x001fcc00078e0002 */
[----:B------:R-:W2:Y:S04]  /*0160*/  LDG.E R3, desc[UR6][R2.64] ;  /* 0x0000000602037981 */ /* 0x000ea8000c1e1900 */
[----:B--2---:R1:W-:Y:S01]  /*0170*/  STS [R4+0x20], R3 ;  /* 0x0000200304007388 */ /* 0x0043e20000000800 */
[----:B------:R-:W-:Y:S05]  /*0180*/  BRA `(.L_x_2) ;  /* 0x0000000000047947 */ /* 0x000fea0003800000 */
.L_x_1:
[----:B------:R0:W-:Y:S02]  /*0190*/  STS [R4+0x20], RZ ;  /* 0x000020ff04007388 */ /* 0x0001e40000000800 */
.L_x_2:
[----:B------:R-:W-:Y:S05]  /*01a0*/  BSYNC.RECONVERGENT B0 ;  /* 0x0000000000007941 */ /* 0x000fea0003800200 */
.L_x_0:
[----:B------:R-:W-:Y:S01]  /*01b0*/  BAR.SYNC.DEFER_BLOCKING 0x0 ;  /* 0x0000000000007b1d */ /* 0x000fe20000010000 */
[C---:B------:R-:W-:Y:S02]  /*01c0*/  ISETP.GT.U32.AND P1, PT, R9.reuse, 0x7, PT ;  /* 0x000000070900780c */ /* 0x040fe40003f24070 */
[----:B------:R-:W-:-:S11]  /*01d0*/  ISETP.GT.U32.AND P0, PT, R9, 0x3, PT ;  /* 0x000000030900780c */ /* 0x000fd60003f04070 */
[----:B------:R-:W-:Y:S04]  /*01e0*/  @!P1 LDS R2, [R4+0x20] ;  /* 0x0000200004029984 */ /* 0x000fe80000000800 */
[----:B-1----:R-:W1:Y:S02]  /*01f0*/  @!P1 LDS R3, [R4] ;  /* 0x0000000004039984 */ /* 0x002e640000000800 */
[----:B-1----:R-:W-:-:S05]  /*0200*/  @!P1 FADD R3, R2, R3 ;  /* 0x0000000302039221 */ /* 0x002fca0000000000 */
[----:B------:R-:W-:Y:S01]  /*0210*/  @!P1 STS [R4], R3 ;  /* 0x0000000304009388 */ /* 0x000fe20000000800 */
[----:B------:R-:W-:Y:S01]  /*0220*/  BAR.SYNC.DEFER_BLOCKING 0x0 ;  /* 0x0000000000007b1d */ /* 0x000fe20000010000 */
[----:B------:R-:W-:-:S05]  /*0230*/  ISETP.GT.U32.AND P1, PT, R9, 0x1, PT ;  /* 0x000000010900780c */ /* 0x000fca0003f24070 */
[----:B------:R-:W-:Y:S04]  /*0240*/  @!P0 LDS R2, [R4+0x10] ;  /* 0x0000100004028984 */ /* 0x000fe80000000800 */
[----:B------:R-:W1:Y:S02]  /*0250*/  @!P0 LDS R5, [R4] ;  /* 0x0000000004058984 */ /* 0x000e640000000800 */
[----:B-1----:R-:W-:-:S05]  /*0260*/  @!P0 FADD R5, R2, R5 ;  /* 0x0000000502058221 */ /* 0x002fca0000000000 */
[----:B------:R-:W-:Y:S01]  /*0270*/  @!P0 STS [R4], R5 ;  /* 0x0000000504008388 */ /* 0x000fe20000000800 */
[----:B------:R-:W-:Y:S01]  /*0280*/  BAR.SYNC.DEFER_BLOCKING 0x0 ;  /* 0x0000000000007b1d */ /* 0x000fe20000010000 */
[----:B------:R-:W-:-:S05]  /*0290*/  ISETP.NE.AND P0, PT, R9, RZ, PT ;  /* 0x000000ff0900720c */ /* 0x000fca0003f05270 */
[----:B------:R-:W-:Y:S04]  /*02a0*/  @!P1 LDS R2, [R4+0x8] ;  /* 0x0000080004029984 */ /* 0x000fe80000000800 */
[----:B------:R-:W1:Y:S02]  /*02b0*/  @!P1 LDS R7, [R4] ;  /* 0x0000000004079984 */ /* 0x000e640000000800 */
[----:B-1----:R-:W-:-:S05]  /*02c0*/  @!P1 FADD R7, R2, R7 ;  /* 0x0000000702079221 */ /* 0x002fca0000000000 */
[----:B------:R1:W-:Y:S01]  /*02d0*/  @!P1 STS [R4], R7 ;  /* 0x0000000704009388 */ /* 0x0003e20000000800 */
[----:B------:R-:W-:Y:S06]  /*02e0*/  BAR.SYNC.DEFER_BLOCKING 0x0 ;  /* 0x0000000000007b1d */ /* 0x000fec0000010000 */
[----:B------:R-:W-:Y:S05]  /*02f0*/  @P0 EXIT ;  /* 0x000000000000094d */ /* 0x000fea0003800000 */
[----:B------:R-:W-:Y:S04]  /*0300*/  LDS R2, [UR4+0x4] ;  /* 0x00000404ff027984 */ /* 0x000fe80008000800 */
[----:B------:R-:W2:Y:S02]  /*0310*/  LDS R3, [R4] ;  /* 0x0000000004037984 */ /* 0x000ea40000000800 */
[----:B--2---:R-:W-:Y:S02]  /*0320*/  FADD R5, R2, R3 ;  /* 0x0000000302057221 */ /* 0x004fe40000000000 */
[----:B------:R-:W2:Y:S03]  /*0330*/  LDC.64 R2, c[0x0][0x388] ;  /* 0x0000e200ff027b82 */ /* 0x000ea60000000a00 */
[----:B------:R-:W-:Y:S04]  /*0340*/  STS [R4], R5 ;  /* 0x0000000504007388 */ /* 0x000fe80000000800 */
[----:B-1----:R-:W1:Y:S01]  /*0350*/  LDS R7, [UR4] ;  /* 0x00000004ff077984 */ /* 0x002e620008000800 */
[----:B--2---:R-:W-:-:S05]  /*0360*/  IMAD.WIDE.U32 R2, R0, 0x4, R2 ;  /* 0x0000000400027825 */ /* 0x004fca00078e0002 */
[----:B-1----:R-:W-:Y:S01]  /*0370*/  STG.E desc[UR6][R2.64], R7 ;  /* 0x0000000702007986 */ /* 0x002fe2000c101906 */
[----:B------:R-:W-:Y:S05]  /*0380*/  EXIT ;  /* 0x000000000000794d */ /* 0x000fea0003800000 */
.L_x_3:
[----:B------:R-:W-:-:S00]  /*0390*/  BRA `(.L_x_3) ;  /* 0xfffffffc00fc7947 */ /* 0x000fc0000383ffff */
[----:B------:R-:W-:-:S00]  /*03a0*/  NOP ;  /* 0x0000000000007918 */ /* 0x000fc00000000000 */
        /* <DEDUP_REMOVED lines=13> */
.L_x_4:


//--------------------- .nv.shared._Z10partialSumPfS_i --------------------------
	.section	.nv.shared._Z10partialSumPfS_i,"aw",@nobits
	.sectionflags	@""
	.align	4
.nv.shared._Z10partialSumPfS_i:
	.zero		1088


//--------------------- .nv.shared.reserved.0     --------------------------
	.section	.nv.shared.reserved.0,"aw",@nobits
	.weak		__nv_reservedSMEM_offset_0_alias
	.size		__nv_reservedSMEM_offset_0_alias, 0, 64
	.other		__nv_reservedSMEM_offset_0_alias,@"STO_CUDA_RESERVED_SHARED STV_DEFAULT"
__nv_reservedSMEM_offset_0_alias:
	.zero		0
	.zero		64


//--------------------- .nv.constant0._Z10partialSumPfS_i --------------------------
	.section	.nv.constant0._Z10partialSumPfS_i,"a",@progbits
	.sectionflags	@""
	.align	4
.nv.constant0._Z10partialSumPfS_i:
	.zero		916


//--------------------- SYMBOLS --------------------------

	.type		.nv.reservedSmem.offset0,@object
	.size		.nv.reservedSmem.offset0,0x4
	.type		.nv.reservedSmem.cap,@object
	.size		.nv.reservedSmem.cap,0x4
